//
// Generated by NVIDIA NVVM Compiler
//
// Compiler Build ID: CL-36424714
// Cuda compilation tools, release 13.0, V13.0.88
// Based on NVVM 20.0.0
//

.version 9.0
.target sm_100
.address_size 64

	// .globl	_Z4FuncPfS_PiS_S0_S_

.visible .entry _Z4FuncPfS_PiS_S0_S_(
	.param .u64 .ptr .align 1 _Z4FuncPfS_PiS_S0_S__param_0,
	.param .u64 .ptr .align 1 _Z4FuncPfS_PiS_S0_S__param_1,
	.param .u64 .ptr .align 1 _Z4FuncPfS_PiS_S0_S__param_2,
	.param .u64 .ptr .align 1 _Z4FuncPfS_PiS_S0_S__param_3,
	.param .u64 .ptr .align 1 _Z4FuncPfS_PiS_S0_S__param_4,
	.param .u64 .ptr .align 1 _Z4FuncPfS_PiS_S0_S__param_5
)
{
	.reg .pred 	%p<5>;
	.reg .b32 	%r<13>;
	.reg .b32 	%f<20>;
	.reg .b64 	%rd<13>;

	ld.param.u64 	%rd4, [_Z4FuncPfS_PiS_S0_S__param_0];
	ld.param.u64 	%rd5, [_Z4FuncPfS_PiS_S0_S__param_1];
	ld.param.u64 	%rd6, [_Z4FuncPfS_PiS_S0_S__param_2];
	ld.param.u64 	%rd7, [_Z4FuncPfS_PiS_S0_S__param_4];
	cvta.to.global.u64 	%rd8, %rd5;
	cvta.to.global.u64 	%rd9, %rd4;
	cvta.to.global.u64 	%rd10, %rd7;
	cvta.to.global.u64 	%rd11, %rd6;
	mov.u32 	%r6, %ctaid.x;
	mov.u32 	%r7, %ntid.x;
	mov.u32 	%r8, %tid.x;
	mad.lo.s32 	%r9, %r6, %r7, %r8;
	mul.wide.s32 	%rd12, %r9, 4;
	add.s64 	%rd1, %rd9, %rd12;
	add.s64 	%rd2, %rd8, %rd12;
	add.s64 	%rd3, %rd11, %rd12;
	mov.b32 	%r12, 0;
	st.global.u32 	[%rd3], %r12;
	ld.global.u32 	%r1, [%rd10];
	setp.lt.s32 	%p1, %r1, 1;
	@%p1 bra 	$L__BB0_3;
	ld.global.f32 	%f1, [%rd1];
	ld.global.f32 	%f2, [%rd2];
	mov.b32 	%r12, 0;
	mov.f32 	%f16, 0f00000000;
	mov.f32 	%f17, %f16;
	mov.f32 	%f18, %f16;
	mov.f32 	%f19, %f16;
$L__BB0_2:
	sub.f32 	%f12, %f17, %f16;
	add.f32 	%f13, %f19, %f19;
	add.f32 	%f19, %f12, %f1;
	fma.rn.f32 	%f18, %f13, %f18, %f2;
	add.s32 	%r12, %r12, 1;
	setp.lt.s32 	%p2, %r12, %r1;
	mul.f32 	%f17, %f19, %f19;
	mul.f32 	%f16, %f18, %f18;
	add.f32 	%f14, %f17, %f16;
	setp.lt.f32 	%p3, %f14, 0f40800000;
	and.pred  	%p4, %p2, %p3;
	@%p4 bra 	$L__BB0_2;
$L__BB0_3:
	st.global.u32 	[%rd3], %r12;
	ret;

}


// ===== COMPILED SASS (sm_100) =====

	.target	sm_100

	.elftype	@"ET_EXEC"


//--------------------- .note.nv.tkinfo           --------------------------
	.section	.note.nv.tkinfo,"",@"SHT_NOTE"
	.sectionflags	@"SHF_NOTE_NV_TKINFO"
	.tkinfo
        /*0018*/ 	.word	0x00000002
        /*0030*/ 	.string	""
        /*0030*/ 	.string	"ptxas"
        /*0030*/ 	.string	"Cuda compilation tools, release 13.0, V13.0.88"
        /*0030*/ 	.string	"Build cuda_13.0.r13.0/compiler.36424714_0"
        /*0030*/ 	.string	"-arch sm_100 -m 64 "



//--------------------- .note.nv.cuinfo           --------------------------
	.section	.note.nv.cuinfo,"",@"SHT_NOTE"
	.sectionflags	@"SHF_NOTE_NV_CUINFO"
        /*0018*/ 	.short	0x0002
        /*001a*/ 	.short	0x0064
        /*001c*/ 	.short	0x0082
	.zero		2


//--------------------- .nv.info                  --------------------------
	.section	.nv.info,"",@"SHT_CUDA_INFO"
	.align	4


	//----- nvinfo : EIATTR_REGCOUNT
	.align		4
        /*0000*/ 	.byte	0x04, 0x2f
        /*0002*/ 	.short	(.L_1 - .L_0)
	.align		4
.L_0:
        /*0004*/ 	.word	index@(_Z4FuncPfS_PiS_S0_S_)
        /*0008*/ 	.word	0x00000010


	//----- nvinfo : EIATTR_FRAME_SIZE
	.align		4
.L_1:
        /*000c*/ 	.byte	0x04, 0x11
        /*000e*/ 	.short	(.L_3 - .L_2)
	.align		4
.L_2:
        /*0010*/ 	.word	index@(_Z4FuncPfS_PiS_S0_S_)
        /*0014*/ 	.word	0x00000000


	//----- nvinfo : EIATTR_MIN_STACK_SIZE
	.align		4
.L_3:
        /*0018*/ 	.byte	0x04, 0x12
        /*001a*/ 	.short	(.L_5 - .L_4)
	.align		4
.L_4:
        /*001c*/ 	.word	index@(_Z4FuncPfS_PiS_S0_S_)
        /*0020*/ 	.word	0x00000000
.L_5:


//--------------------- .nv.compat                --------------------------
	.section	.nv.compat,"",@"SHT_CUDA_COMPAT_INFO"
	.align	4
        /*0000*/ 	.byte	0x02, 0x09, 0x00, 0x00, 0x02, 0x02, 0x01, 0x00, 0x02, 0x05, 0x05, 0x00, 0x03, 0x07, 0x01, 0x01
        /*0010*/ 	.byte	0x02, 0x03, 0x00, 0x00, 0x02, 0x06, 0x01, 0x00, 0x04, 0x0b, 0x08, 0x00, 0x01, 0x00, 0x00, 0x00
        /*0020*/ 	.byte	0x00, 0x00, 0x00, 0x00


//--------------------- .nv.info._Z4FuncPfS_PiS_S0_S_ --------------------------
	.section	.nv.info._Z4FuncPfS_PiS_S0_S_,"",@"SHT_CUDA_INFO"
	.sectionflags	@""
	.align	4


	//----- nvinfo : EIATTR_CUDA_API_VERSION
	.align		4
        /*0000*/ 	.byte	0x04, 0x37
        /*0002*/ 	.short	(.L_7 - .L_6)
.L_6:
        /*0004*/ 	.word	0x00000082


	//----- nvinfo : EIATTR_KPARAM_INFO
	.align		4
.L_7:
        /*0008*/ 	.byte	0x04, 0x17
        /*000a*/ 	.short	(.L_9 - .L_8)
.L_8:
        /*000c*/ 	.word	0x00000000
        /*0010*/ 	.short	0x0005
        /*0012*/ 	.short	0x0028
        /*0014*/ 	.byte	0x00, 0xf5, 0x21, 0x00


	//----- nvinfo : EIATTR_KPARAM_INFO
	.align		4
.L_9:
        /*0018*/ 	.byte	0x04, 0x17
        /*001a*/ 	.short	(.L_11 - .L_10)
.L_10:
        /*001c*/ 	.word	0x00000000
        /*0020*/ 	.short	0x0004
        /*0022*/ 	.short	0x0020
        /*0024*/ 	.byte	0x00, 0xf5, 0x21, 0x00


	//----- nvinfo : EIATTR_KPARAM_INFO
	.align		4
.L_11:
        /*0028*/ 	.byte	0x04, 0x17
        /*002a*/ 	.short	(.L_13 - .L_12)
.L_12:
        /*002c*/ 	.word	0x00000000
        /*0030*/ 	.short	0x0003
        /*0032*/ 	.short	0x0018
        /*0034*/ 	.byte	0x00, 0xf5, 0x21, 0x00


	//----- nvinfo : EIATTR_KPARAM_INFO
	.align		4
.L_13:
        /*0038*/ 	.byte	0x04, 0x17
        /*003a*/ 	.short	(.L_15 - .L_14)
.L_14:
        /*003c*/ 	.word	0x00000000
        /*0040*/ 	.short	0x0002
        /*0042*/ 	.short	0x0010
        /*0044*/ 	.byte	0x00, 0xf5, 0x21, 0x00


	//----- nvinfo : EIATTR_KPARAM_INFO
	.align		4
.L_15:
        /*0048*/ 	.byte	0x04, 0x17
        /*004a*/ 	.short	(.L_17 - .L_16)
.L_16:
        /*004c*/ 	.word	0x00000000
        /*0050*/ 	.short	0x0001
        /*0052*/ 	.short	0x0008
        /*0054*/ 	.byte	0x00, 0xf5, 0x21, 0x00


	//----- nvinfo : EIATTR_KPARAM_INFO
	.align		4
.L_17:
        /*0058*/ 	.byte	0x04, 0x17
        /*005a*/ 	.short	(.L_19 - .L_18)
.L_18:
        /*005c*/ 	.word	0x00000000
        /*0060*/ 	.short	0x0000
        /*0062*/ 	.short	0x0000
        /*0064*/ 	.byte	0x00, 0xf5, 0x21, 0x00


	//----- nvinfo : EIATTR_SPARSE_MMA_MASK
	.align		4
.L_19:
        /*0068*/ 	.byte	0x03, 0x50
        /*006a*/ 	.short	0x0000


	//----- nvinfo : EIATTR_MAXREG_COUNT
	.align		4
        /*006c*/ 	.byte	0x03, 0x1b
        /*006e*/ 	.short	0x00ff


	//----- nvinfo : EIATTR_MERCURY_ISA_VERSION
	.align		4
        /*0070*/ 	.byte	0x03, 0x5f
        /*0072*/ 	.short	0x0101


	//----- nvinfo : EIATTR_VRC_CTA_INIT_COUNT
	.align		4
        /*0074*/ 	.byte	0x02, 0x4a
	.zero		1
	.zero		1


	//----- nvinfo : EIATTR_EXIT_INSTR_OFFSETS
	.align		4
        /*0078*/ 	.byte	0x04, 0x1c
        /*007a*/ 	.short	(.L_21 - .L_20)


	//   ....[0]....
.L_20:
        /*007c*/ 	.word	0x00000260


	//----- nvinfo : EIATTR_CRS_STACK_SIZE
	.align		4
.L_21:
        /*0080*/ 	.byte	0x04, 0x1e
        /*0082*/ 	.short	(.L_23 - .L_22)
.L_22:
        /*0084*/ 	.word	0x00000000


	//----- nvinfo : EIATTR_CBANK_PARAM_SIZE
	.align		4
.L_23:
        /*0088*/ 	.byte	0x03, 0x19
        /*008a*/ 	.short	0x0030


	//----- nvinfo : EIATTR_PARAM_CBANK
	.align		4
        /*008c*/ 	.byte	0x04, 0x0a
        /*008e*/ 	.short	(.L_25 - .L_24)
	.align		4
.L_24:
        /*0090*/ 	.word	index@(.nv.constant0._Z4FuncPfS_PiS_S0_S_)
        /*0094*/ 	.short	0x0380
        /*0096*/ 	.short	0x0030


	//----- nvinfo : EIATTR_SW_WAR
	.align		4
.L_25:
        /*0098*/ 	.byte	0x04, 0x36
        /*009a*/ 	.short	(.L_27 - .L_26)
.L_26:
        /*009c*/ 	.word	0x00000008
.L_27:


//--------------------- .nv.callgraph             --------------------------
	.section	.nv.callgraph,"",@"SHT_CUDA_CALLGRAPH"
	.align	4
	.sectionentsize	8
	.align		4
        /*0000*/ 	.word	0x00000000
	.align		4
        /*0004*/ 	.word	0xffffffff
	.align		4
        /*0008*/ 	.word	0x00000000
	.align		4
        /*000c*/ 	.word	0xfffffffe
	.align		4
        /*0010*/ 	.word	0x00000000
	.align		4
        /*0014*/ 	.word	0xfffffffd
	.align		4
        /*0018*/ 	.word	0x00000000
	.align		4
        /*001c*/ 	.word	0xfffffffc


//--------------------- .text._Z4FuncPfS_PiS_S0_S_ --------------------------
	.section	.text._Z4FuncPfS_PiS_S0_S_,"ax",@progbits
	.align	128
        .global         _Z4FuncPfS_PiS_S0_S_
        .type           _Z4FuncPfS_PiS_S0_S_,@function
        .size           _Z4FuncPfS_PiS_S0_S_,(.L_x_3 - _Z4FuncPfS_PiS_S0_S_)
        .other          _Z4FuncPfS_PiS_S0_S_,@"STO_CUDA_ENTRY STV_DEFAULT"
_Z4FuncPfS_PiS_S0_S_:
.text._Z4FuncPfS_PiS_S0_S_:
[----:B------:R-:W-:Y:S01]  /*0000*/  LDC R1, c[0x0][0x37c] ;  /* 0x0000df00ff017b82 */ /* 0x000fe20000000800 */
[----:B------:R-:W0:Y:S07]  /*0010*/  S2R R0, SR_TID.X ;  /* 0x0000000000007919 */ /* 0x000e2e0000002100 */
[----:B------:R-:W0:Y:S01]  /*0020*/  S2UR UR6, SR_CTAID.X ;  /* 0x00000000000679c3 */ /* 0x000e220000002500 */
[----:B------:R-:W1:Y:S07]  /*0030*/  LDCU.64 UR4, c[0x0][0x358] ;  /* 0x00006b00ff0477ac */ /* 0x000e6e0008000a00 */
[----:B------:R-:W0:Y:S08]  /*0040*/  LDC R11, c[0x0][0x360] ;  /* 0x0000d800ff0b7b82 */ /* 0x000e300000000800 */
[----:B------:R-:W2:Y:S08]  /*0050*/  LDC.64 R2, c[0x0][0x390] ;  /* 0x0000e400ff027b82 */ /* 0x000eb00000000a00 */
[----:B------:R-:W3:Y:S01]  /*0060*/  LDC.64 R8, c[0x0][0x3a0] ;  /* 0x0000e800ff087b82 */ /* 0x000ee20000000a00 */
[----:B0-----:R-:W-:-:S07]  /*0070*/  IMAD R11, R11, UR6, R0 ;  /* 0x000000060b0b7c24 */ /* 0x001fce000f8e0200 */
[----:B------:R-:W0:Y:S01]  /*0080*/  LDC.64 R4, c[0x0][0x380] ;  /* 0x0000e000ff047b82 */ /* 0x000e220000000a00 */
[----:B--2---:R-:W-:-:S07]  /*0090*/  IMAD.WIDE R2, R11, 0x4, R2 ;  /* 0x000000040b027825 */ /* 0x004fce00078e0202 */
[----:B------:R-:W2:Y:S01]  /*00a0*/  LDC.64 R6, c[0x0][0x388] ;  /* 0x0000e200ff067b82 */ /* 0x000ea20000000a00 */
[----:B-1----:R1:W-:Y:S04]  /*00b0*/  STG.E desc[UR4][R2.64], RZ ;  /* 0x000000ff02007986 */ /* 0x0023e8000c101904 */
[----:B---3--:R-:W3:Y:S01]  /*00c0*/  LDG.E R8, desc[UR4][R8.64] ;  /* 0x0000000408087981 */ /* 0x008ee2000c1e1900 */
[----:B0-----:R-:W-:-:S04]  /*00d0*/  IMAD.WIDE R4, R11, 0x4, R4 ;  /* 0x000000040b047825 */ /* 0x001fc800078e0204 */
[----:B--2---:R-:W-:-:S04]  /*00e0*/  IMAD.WIDE R6, R11, 0x4, R6 ;  /* 0x000000040b067825 */ /* 0x004fc800078e0206 */
[----:B------:R-:W-:Y:S01]  /*00f0*/  HFMA2 R11, -RZ, RZ, 0, 0 ;  /* 0x00000000ff0b7431 */ /* 0x000fe200000001ff */
[----:B---3--:R-:W-:-:S13]  /*0100*/  ISETP.GE.AND P0, PT, R8, 0x1, PT ;  /* 0x000000010800780c */ /* 0x008fda0003f06270 */
[----:B-1----:R-:W-:Y:S05]  /*0110*/  @!P0 BRA `(.L_x_0) ;  /* 0x00000000004c8947 */ /* 0x002fea0003800000 */
[----:B------:R0:W5:Y:S04]  /*0120*/  LDG.E R4, desc[UR4][R4.64] ;  /* 0x0000000404047981 */ /* 0x000168000c1e1900 */
[----:B------:R0:W5:Y:S01]  /*0130*/  LDG.E R6, desc[UR4][R6.64] ;  /* 0x0000000406067981 */ /* 0x000162000c1e1900 */
[----:B------:R-:W-:Y:S01]  /*0140*/  BSSY.RECONVERGENT B0, `(.L_x_0) ;  /* 0x0000010000007945 */ /* 0x000fe20003800200 */
[----:B------:R-:W-:Y:S02]  /*0150*/  CS2R R10, SRZ ;  /* 0x00000000000a7805 */ /* 0x000fe4000001ff00 */
[----:B------:R-:W-:Y:S02]  /*0160*/  MOV R0, RZ ;  /* 0x000000ff00007202 */ /* 0x000fe40000000f00 */
[----:B------:R-:W-:-:S02]  /*0170*/  MOV R9, RZ ;  /* 0x000000ff00097202 */ /* 0x000fc40000000f00 */
[----:B------:R-:W-:-:S07]  /*0180*/  MOV R13, RZ ;  /* 0x000000ff000d7202 */ /* 0x000fce0000000f00 */
.L_x_1:
[----:B------:R-:W-:Y:S01]  /*0190*/  FADD R9, R9, -R0 ;  /* 0x8000000009097221 */ /* 0x000fe20000000000 */
[----:B0-----:R-:W-:Y:S01]  /*01a0*/  FADD R5, R10, R10 ;  /* 0x0000000a0a057221 */ /* 0x001fe20000000000 */
[----:B------:R-:W-:Y:S02]  /*01b0*/  IADD3 R11, PT, PT, R11, 0x1, RZ ;  /* 0x000000010b0b7810 */ /* 0x000fe40007ffe0ff */
[----:B-----5:R-:W-:Y:S01]  /*01c0*/  FADD R10, R4, R9 ;  /* 0x00000009040a7221 */ /* 0x020fe20000000000 */
[----:B------:R-:W-:Y:S01]  /*01d0*/  FFMA R13, R5, R13, R6 ;  /* 0x0000000d050d7223 */ /* 0x000fe20000000006 */
[----:B------:R-:W-:Y:S02]  /*01e0*/  ISETP.GE.AND P0, PT, R11, R8, PT ;  /* 0x000000080b00720c */ /* 0x000fe40003f06270 */
[----:B------:R-:W-:Y:S01]  /*01f0*/  FMUL R9, R10, R10 ;  /* 0x0000000a0a097220 */ /* 0x000fe20000400000 */
[----:B------:R-:W-:-:S04]  /*0200*/  FMUL R0, R13, R13 ;  /* 0x0000000d0d007220 */ /* 0x000fc80000400000 */
[----:B------:R-:W-:-:S05]  /*0210*/  FADD R5, R9, R0 ;  /* 0x0000000009057221 */ /* 0x000fca0000000000 */
[----:B------:R-:W-:-:S13]  /*0220*/  FSETP.LT.AND P1, PT, R5, 4, PT ;  /* 0x408000000500780b */ /* 0x000fda0003f21000 */
[----:B------:R-:W-:Y:S05]  /*0230*/  @!P0 BRA P1, `(.L_x_1) ;  /* 0xfffffffc00d48947 */ /* 0x000fea000083ffff */
[----:B------:R-:W-:Y:S05]  /*0240*/  BSYNC.RECONVERGENT B0 ;  /* 0x0000000000007941 */ /* 0x000fea0003800200 */
.L_x_0:
[----:B------:R-:W-:Y:S01]  /*0250*/  STG.E desc[UR4][R2.64], R11 ;  /* 0x0000000b02007986 */ /* 0x000fe2000c101904 */
[----:B------:R-:W-:Y:S05]  /*0260*/  EXIT ;  /* 0x000000000000794d */ /* 0x000fea0003800000 */
.L_x_2:
[----:B------:R-:W-:-:S00]  /*0270*/  BRA `(.L_x_2) ;  /* 0xfffffffc00fc7947 */ /* 0x000fc0000383ffff */
[----:B------:R-:W-:-:S00]  /*0280*/  NOP ;  /* 0x0000000000007918 */ /* 0x000fc00000000000 */
[----:B------:R-:W-:-:S00]  /*0290*/  NOP ;  /* 0x0000000000007918 */ /* 0x000fc00000000000 */
[----:B------:R-:W-:-:S00]  /*02a0*/  NOP ;  /* 0x0000000000007918 */ /* 0x000fc00000000000 */
[----:B------:R-:W-:-:S00]  /*02b0*/  NOP ;  /* 0x0000000000007918 */ /* 0x000fc00000000000 */
[----:B------:R-:W-:-:S00]  /*02c0*/  NOP ;  /* 0x0000000000007918 */ /* 0x000fc00000000000 */
[----:B------:R-:W-:-:S00]  /*02d0*/  NOP ;  /* 0x0000000000007918 */ /* 0x000fc00000000000 */
[----:B------:R-:W-:-:S00]  /*02e0*/  NOP ;  /* 0x0000000000007918 */ /* 0x000fc00000000000 */
[----:B------:R-:W-:-:S00]  /*02f0*/  NOP ;  /* 0x0000000000007918 */ /* 0x000fc00000000000 */
.L_x_3:


//--------------------- .nv.shared.reserved.0     --------------------------
	.section	.nv.shared.reserved.0,"aw",@nobits
	.weak		__nv_reservedSMEM_offset_0_alias
	.size		__nv_reservedSMEM_offset_0_alias, 0, 64
	.other		__nv_reservedSMEM_offset_0_alias,@"STO_CUDA_RESERVED_SHARED STV_DEFAULT"
__nv_reservedSMEM_offset_0_alias:
	.zero		0
	.zero		64


//--------------------- .nv.constant0._Z4FuncPfS_PiS_S0_S_ --------------------------
	.section	.nv.constant0._Z4FuncPfS_PiS_S0_S_,"a",@progbits
	.sectionflags	@""
	.align	4
.nv.constant0._Z4FuncPfS_PiS_S0_S_:
	.zero		944


//--------------------- SYMBOLS --------------------------

	.type		.nv.reservedSmem.offset0,@object
	.size		.nv.reservedSmem.offset0,0x4
